	.headerflags	@"EF_CUDA_TEXMODE_UNIFIED EF_CUDA_64BIT_ADDRESS EF_CUDA_ACCELERATORS EF_CUDA_SM90 EF_CUDA_VIRTUAL_SM(EF_CUDA_SM90)"
	.elftype	@"ET_EXEC"


//--------------------- .nv.info                  --------------------------
	.section	.nv.info,"",@"SHT_CUDA_INFO"
	.align	4


	//----- nvinfo : EIATTR_REGCOUNT
	.align		4
        /*0000*/ 	.byte	0x04, 0x2f
        /*0002*/ 	.short	(.L_1 - .L_0)
	.align		4
.L_0:
        /*0004*/ 	.word	index@(triton_poi_fused_avg_pool2d_52)
        /*0008*/ 	.word	0x00000020


	//----- nvinfo : EIATTR_MIN_STACK_SIZE
	.align		4
.L_1:
        /*000c*/ 	.byte	0x04, 0x12
        /*000e*/ 	.short	(.L_3 - .L_2)
	.align		4
.L_2:
        /*0010*/ 	.word	index@(triton_poi_fused_avg_pool2d_52)
        /*0014*/ 	.word	0x00000000


	//----- nvinfo : EIATTR_FRAME_SIZE
	.align		4
.L_3:
        /*0018*/ 	.byte	0x04, 0x11
        /*001a*/ 	.short	(.L_5 - .L_4)
	.align		4
.L_4:
        /*001c*/ 	.word	index@(triton_poi_fused_avg_pool2d_52)
        /*0020*/ 	.word	0x00000000


	//----- nvinfo : EIATTR_MIN_STACK_SIZE
	.align		4
.L_5:
        /*0024*/ 	.byte	0x04, 0x12
        /*0026*/ 	.short	(.L_7 - .L_6)
	.align		4
.L_6:
        /*0028*/ 	.word	index@(triton_poi_fused_avg_pool2d_52)
        /*002c*/ 	.word	0x00000000
.L_7:


//--------------------- .nv.info.triton_poi_fused_avg_pool2d_52 --------------------------
	.section	.nv.info.triton_poi_fused_avg_pool2d_52,"",@"SHT_CUDA_INFO"
	.sectionflags	@""
	.align	4


	//----- nvinfo : EIATTR_CUDA_API_VERSION
	.align		4
        /*0000*/ 	.byte	0x04, 0x37
        /*0002*/ 	.short	(.L_9 - .L_8)
.L_8:
        /*0004*/ 	.word	0x0000007c


	//----- nvinfo : EIATTR_KPARAM_INFO
	.align		4
.L_9:
        /*0008*/ 	.byte	0x04, 0x17
        /*000a*/ 	.short	(.L_11 - .L_10)
.L_10:
        /*000c*/ 	.word	0x00000000
        /*0010*/ 	.short	0x0002
        /*0012*/ 	.short	0x0010
        /*0014*/ 	.byte	0x00, 0xf0, 0x11, 0x00


	//----- nvinfo : EIATTR_KPARAM_INFO
	.align		4
.L_11:
        /*0018*/ 	.byte	0x04, 0x17
        /*001a*/ 	.short	(.L_13 - .L_12)
.L_12:
        /*001c*/ 	.word	0x00000000
        /*0020*/ 	.short	0x0001
        /*0022*/ 	.short	0x0008
        /*0024*/ 	.byte	0x00, 0xf4, 0x21, 0x00


	//----- nvinfo : EIATTR_KPARAM_INFO
	.align		4
.L_13:
        /*0028*/ 	.byte	0x04, 0x17
        /*002a*/ 	.short	(.L_15 - .L_14)
.L_14:
        /*002c*/ 	.word	0x00000000
        /*0030*/ 	.short	0x0000
        /*0032*/ 	.short	0x0000
        /*0034*/ 	.byte	0x00, 0xf4, 0x21, 0x00


	//----- nvinfo : EIATTR_SPARSE_MMA_MASK
	.align		4
.L_15:
        /*0038*/ 	.byte	0x03, 0x50
        /*003a*/ 	.short	0x0000


	//----- nvinfo : EIATTR_MAXREG_COUNT
	.align		4
        /*003c*/ 	.byte	0x03, 0x1b
        /*003e*/ 	.short	0x00ff


	//----- nvinfo : EIATTR_EXIT_INSTR_OFFSETS
	.align		4
        /*0040*/ 	.byte	0x04, 0x1c
        /*0042*/ 	.short	(.L_17 - .L_16)


	//   ....[0]....
.L_16:
        /*0044*/ 	.word	0x00000920


	//   ....[1]....
        /*0048*/ 	.word	0x00000940


	//----- nvinfo : EIATTR_REQNTID
	.align		4
.L_17:
        /*004c*/ 	.byte	0x04, 0x10
        /*004e*/ 	.short	(.L_19 - .L_18)
.L_18:
        /*0050*/ 	.word	0x00000080
        /*0054*/ 	.word	0x00000001
        /*0058*/ 	.word	0x00000001


	//----- nvinfo : EIATTR_CBANK_PARAM_SIZE
	.align		4
.L_19:
        /*005c*/ 	.byte	0x03, 0x19
        /*005e*/ 	.short	0x0014


	//----- nvinfo : EIATTR_PARAM_CBANK
	.align		4
        /*0060*/ 	.byte	0x04, 0x0a
        /*0062*/ 	.short	(.L_21 - .L_20)
	.align		4
.L_20:
        /*0064*/ 	.word	index@(.nv.constant0.triton_poi_fused_avg_pool2d_52)
        /*0068*/ 	.short	0x0210
        /*006a*/ 	.short	0x0014


	//----- nvinfo : EIATTR_SW_WAR
	.align		4
.L_21:
        /*006c*/ 	.byte	0x04, 0x36
        /*006e*/ 	.short	(.L_23 - .L_22)
.L_22:
        /*0070*/ 	.word	0x00000008
.L_23:


//--------------------- .nv.callgraph             --------------------------
	.section	.nv.callgraph,"",@"SHT_CUDA_CALLGRAPH"
	.align	4
	.sectionentsize	8
	.align		4
        /*0000*/ 	.word	0x00000000
	.align		4
        /*0004*/ 	.word	0xffffffff
	.align		4
        /*0008*/ 	.word	0x00000000
	.align		4
        /*000c*/ 	.word	0xfffffffe
	.align		4
        /*0010*/ 	.word	0x00000000
	.align		4
        /*0014*/ 	.word	0xfffffffd
	.align		4
        /*0018*/ 	.word	0x00000000
	.align		4
        /*001c*/ 	.word	0xfffffffc


//--------------------- .text.triton_poi_fused_avg_pool2d_52 --------------------------
	.section	.text.triton_poi_fused_avg_pool2d_52,"ax",@progbits
	.align	128
        .global         triton_poi_fused_avg_pool2d_52
        .type           triton_poi_fused_avg_pool2d_52,@function
        .size           triton_poi_fused_avg_pool2d_52,(.L_x_1 - triton_poi_fused_avg_pool2d_52)
        .other          triton_poi_fused_avg_pool2d_52,@"STO_CUDA_ENTRY STV_DEFAULT"
triton_poi_fused_avg_pool2d_52:
.text.triton_poi_fused_avg_pool2d_52:
[----:B------:R-:W0:Y:S02]  /*0000*/  LDC R1, c[0x0][0x28] ;  /* 0x00000a00ff017b82 */ /* 0x000e240000000800 */
[----:B------:R-:W1:Y:S01]  /*0010*/  S2R R0, SR_TID.X ;  /* 0x0000000000007919 */ /* 0x000e620000002100 */
[----:B------:R-:W2:Y:S01]  /*0020*/  LDC.64 R8, c[0x0][0x210] ;  /* 0x00008400ff087b82 */ /* 0x000ea20000000a00 */
[----:B------:R-:W-:Y:S01]  /*0030*/  ULDC.64 UR4, c[0x0][0x208] ;  /* 0x0000820000047ab9 */ /* 0x000fe20000000a00 */
[----:B------:R-:W-:Y:S01]  /*0040*/  CS2R R12, SRZ ;  /* 0x00000000000c7805 */ /* 0x000fe2000001ff00 */
[----:B------:R-:W3:Y:S01]  /*0050*/  S2R R3, SR_CTAID.X ;  /* 0x0000000000037919 */ /* 0x000ee20000002500 */
[----:B-1----:R-:W-:-:S05]  /*0060*/  IMAD.SHL.U32 R0, R0, 0x2, RZ ;  /* 0x0000000200007824 */ /* 0x002fca00078e00ff */
[----:B------:R-:W-:-:S05]  /*0070*/  LOP3.LUT R0, R0, 0xfe, RZ, 0xc0, !PT ;  /* 0x000000fe00007812 */ /* 0x000fca00078ec0ff */
[----:B---3--:R-:W-:-:S04]  /*0080*/  IMAD R0, R3, 0x100, R0 ;  /* 0x0000010003007824 */ /* 0x008fc800078e0200 */
[----:B------:R-:W-:-:S04]  /*0090*/  IMAD.HI R2, R0, 0x6bca1af3, RZ ;  /* 0x6bca1af300027827 */ /* 0x000fc800078e02ff */
[C---:B------:R-:W-:Y:S01]  /*00a0*/  VIADD R11, R0.reuse, 0xfffff420 ;  /* 0xfffff420000b7836 */ /* 0x040fe20000000000 */
[----:B------:R-:W-:Y:S01]  /*00b0*/  SHF.R.U32.HI R3, RZ, 0x1f, R2 ;  /* 0x0000001fff037819 */ /* 0x000fe20000011602 */
[----:B------:R-:W-:Y:S02]  /*00c0*/  VIADD R15, R0, 0xfffff680 ;  /* 0xfffff680000f7836 */ /* 0x000fe40000000000 */
[--C-:B--2---:R-:W-:Y:S01]  /*00d0*/  IMAD.WIDE R10, R11, 0x4, R8.reuse ;  /* 0x000000040b0a7825 */ /* 0x104fe200078e0208 */
[CC--:B------:R-:W-:Y:S02]  /*00e0*/  LEA.HI.SX32 R7, R2.reuse, R3.reuse, 0x18 ;  /* 0x0000000302077211 */ /* 0x0c0fe400078fc2ff */
[----:B------:R-:W-:Y:S01]  /*00f0*/  LEA.HI.SX32 R2, R2, R3, 0x16 ;  /* 0x0000000302027211 */ /* 0x000fe200078fb2ff */
[----:B------:R-:W-:Y:S01]  /*0100*/  VIADD R19, R0, 0xfffff8e0 ;  /* 0xfffff8e000137836 */ /* 0x000fe20000000000 */
[----:B------:R-:W-:Y:S01]  /*0110*/  LEA.HI R3, R7, R7, RZ, 0x2 ;  /* 0x0000000707037211 */ /* 0x000fe200078f10ff */
[----:B------:R-:W-:Y:S01]  /*0120*/  IMAD.WIDE R14, R15, 0x4, R8 ;  /* 0x000000040f0e7825 */ /* 0x000fe200078e0208 */
[----:B------:R-:W-:-:S02]  /*0130*/  LEA.HI R5, R2, R2, RZ, 0x2 ;  /* 0x0000000202057211 */ /* 0x000fc400078f10ff */
[----:B------:R-:W-:Y:S02]  /*0140*/  LOP3.LUT R4, R3, 0xfffffffc, RZ, 0xc0, !PT ;  /* 0xfffffffc03047812 */ /* 0x000fe400078ec0ff */
[----:B------:R-:W-:-:S03]  /*0150*/  LOP3.LUT R5, R5, 0xfffffffc, RZ, 0xc0, !PT ;  /* 0xfffffffc05057812 */ /* 0x000fc600078ec0ff */
[----:B------:R-:W-:Y:S02]  /*0160*/  IMAD.IADD R7, R7, 0x1, -R4 ;  /* 0x0000000107077824 */ /* 0x000fe400078e0a04 */
[----:B------:R-:W-:Y:S01]  /*0170*/  IMAD.IADD R4, R2, 0x1, -R5 ;  /* 0x0000000102047824 */ /* 0x000fe200078e0a05 */
[----:B------:R-:W-:Y:S01]  /*0180*/  CS2R R2, SRZ ;  /* 0x0000000000027805 */ /* 0x000fe2000001ff00 */
[C---:B------:R-:W-:Y:S01]  /*0190*/  VIADD R23, R7.reuse, 0x1 ;  /* 0x0000000107177836 */ /* 0x040fe20000000000 */
[C---:B------:R-:W-:Y:S02]  /*01a0*/  ISETP.GT.AND P1, PT, R7.reuse, RZ, PT ;  /* 0x000000ff0700720c */ /* 0x040fe40003f24270 */
[----:B------:R-:W-:Y:S02]  /*01b0*/  ISETP.GT.AND P0, PT, R7, -0x1, PT ;  /* 0xffffffff0700780c */ /* 0x000fe40003f04270 */
[C---:B------:R-:W-:Y:S02]  /*01c0*/  ISETP.GT.AND P2, PT, R4.reuse, RZ, P1 ;  /* 0x000000ff0400720c */ /* 0x040fe40000f44270 */
[----:B------:R-:W-:-:S02]  /*01d0*/  ISETP.GT.AND P0, PT, R4, RZ, P0 ;  /* 0x000000ff0400720c */ /* 0x000fc40000704270 */
[----:B------:R-:W-:Y:S02]  /*01e0*/  ISETP.GE.U32.AND P6, PT, R23, 0x4, PT ;  /* 0x000000041700780c */ /* 0x000fe40003fc6070 */
[C---:B------:R-:W-:Y:S02]  /*01f0*/  ISETP.LT.AND P2, PT, R0.reuse, 0x9800, P2 ;  /* 0x000098000000780c */ /* 0x040fe40001741270 */
[----:B------:R-:W-:Y:S02]  /*0200*/  ISETP.LT.AND P3, PT, R0, 0x9800, P0 ;  /* 0x000098000000780c */ /* 0x000fe40000761270 */
[----:B------:R-:W-:-:S04]  /*0210*/  ISETP.GT.AND P0, PT, R4, RZ, !P6 ;  /* 0x000000ff0400720c */ /* 0x000fc80007704270 */
[C---:B------:R-:W-:Y:S02]  /*0220*/  ISETP.LT.AND P0, PT, R0.reuse, 0x9800, P0 ;  /* 0x000098000000780c */ /* 0x040fe40000701270 */
[----:B------:R-:W-:Y:S01]  /*0230*/  CS2R R16, SRZ ;  /* 0x0000000000107805 */ /* 0x000fe2000001ff00 */
[----:B------:R-:W-:Y:S02]  /*0240*/  IMAD.WIDE R18, R19, 0x4, R8 ;  /* 0x0000000413127825 */ /* 0x000fe400078e0208 */
[----:B------:R1:W2:Y:S04]  /*0250*/  @P2 LDG.E.64 R2, desc[UR4][R10.64] ;  /* 0x000000040a022981 */ /* 0x0002a8000c1e1b00 */
[----:B------:R3:W4:Y:S04]  /*0260*/  @P3 LDG.E.64 R12, desc[UR4][R14.64] ;  /* 0x000000040e0c3981 */ /* 0x000728000c1e1b00 */
[----:B------:R5:W4:Y:S01]  /*0270*/  @P0 LDG.E.64 R16, desc[UR4][R18.64] ;  /* 0x0000000412100981 */ /* 0x000b22000c1e1b00 */
[----:B------:R-:W-:Y:S01]  /*0280*/  ISETP.GE.AND P4, PT, R0, 0x9800, PT ;  /* 0x000098000000780c */ /* 0x000fe20003f86270 */
[C---:B------:R-:W-:Y:S01]  /*0290*/  VIADD R22, R4.reuse, 0x1 ;  /* 0x0000000104167836 */ /* 0x040fe20000000000 */
[----:B------:R-:W-:Y:S01]  /*02a0*/  LOP3.LUT R5, R4, R7, RZ, 0xfc, !PT ;  /* 0x0000000704057212 */ /* 0x000fe200078efcff */
[----:B------:R-:W-:Y:S01]  /*02b0*/  VIADD R28, R7, 0x2 ;  /* 0x00000002071c7836 */ /* 0x000fe20000000000 */
[----:B-1----:R-:W-:Y:S01]  /*02c0*/  CS2R R10, SRZ ;  /* 0x00000000000a7805 */ /* 0x002fe2000001ff00 */
[C---:B------:R-:W-:Y:S01]  /*02d0*/  VIADD R27, R0.reuse, 0x720 ;  /* 0x00000720001b7836 */ /* 0x040fe20000000000 */
[----:B------:R-:W-:Y:S01]  /*02e0*/  ISETP.GT.AND P5, PT, R5, -0x1, !P4 ;  /* 0xffffffff0500780c */ /* 0x000fe200067a4270 */
[----:B------:R-:W-:-:S02]  /*02f0*/  VIADD R21, R0, 0xfffffda0 ;  /* 0xfffffda000157836 */ /* 0x000fc40000000000 */
[----:B------:R-:W-:-:S04]  /*0300*/  IMAD.WIDE R26, R27, 0x4, R8 ;  /* 0x000000041b1a7825 */ /* 0x000fc800078e0208 */
[----:B---3--:R-:W-:-:S04]  /*0310*/  IMAD.WIDE R14, R0, 0x4, R8 ;  /* 0x00000004000e7825 */ /* 0x008fc800078e0208 */
[----:B------:R-:W-:Y:S02]  /*0320*/  IMAD.WIDE R20, R21, 0x4, R8 ;  /* 0x0000000415147825 */ /* 0x000fe400078e0208 */
[----:B------:R1:W3:Y:S02]  /*0330*/  @P5 LDG.E.64 R10, desc[UR4][R14.64] ;  /* 0x000000040e0a5981 */ /* 0x0002e4000c1e1b00 */
[----:B-----5:R-:W-:-:S04]  /*0340*/  VIADD R19, R0, 0x260 ;  /* 0x0000026000137836 */ /* 0x020fc80000000000 */
[----:B------:R-:W-:Y:S01]  /*0350*/  IMAD.WIDE R18, R19, 0x4, R8 ;  /* 0x0000000413127825 */ /* 0x000fe200078e0208 */
[----:B-1----:R-:W-:Y:S02]  /*0360*/  CS2R R14, SRZ ;  /* 0x00000000000e7805 */ /* 0x002fe4000001ff00 */
[----:B------:R-:W-:Y:S02]  /*0370*/  LOP3.LUT R23, R22, R23, RZ, 0xfc, !PT ;  /* 0x0000001716177212 */ /* 0x000fe400078efcff */
[----:B--2---:R-:W-:Y:S02]  /*0380*/  SEL R6, R2, RZ, P2 ;  /* 0x000000ff02067207 */ /* 0x004fe40001000000 */
[----:B------:R-:W-:Y:S02]  /*0390*/  SEL R5, R3, RZ, P2 ;  /* 0x000000ff03057207 */ /* 0x000fe40001000000 */
[----:B------:R-:W-:Y:S02]  /*03a0*/  ISETP.GT.AND P2, PT, R4, -0x1, !P6 ;  /* 0xffffffff0400780c */ /* 0x000fe40007744270 */
[----:B------:R-:W-:-:S02]  /*03b0*/  ISETP.GE.U32.AND P6, PT, R22, 0x4, PT ;  /* 0x000000041600780c */ /* 0x000fc40003fc6070 */
[----:B----4-:R-:W-:Y:S02]  /*03c0*/  SEL R3, R12, RZ, P3 ;  /* 0x000000ff0c037207 */ /* 0x010fe40001800000 */
[----:B------:R-:W-:Y:S02]  /*03d0*/  SEL R2, R13, RZ, P3 ;  /* 0x000000ff0d027207 */ /* 0x000fe40001800000 */
[----:B------:R-:W-:Y:S02]  /*03e0*/  ISETP.GT.AND P3, PT, R4, -0x1, P1 ;  /* 0xffffffff0400780c */ /* 0x000fe40000f64270 */
[----:B------:R-:W-:Y:S02]  /*03f0*/  SEL R24, R16, RZ, P0 ;  /* 0x000000ff10187207 */ /* 0x000fe40000000000 */
[----:B------:R-:W-:Y:S02]  /*0400*/  SEL R25, R17, RZ, P0 ;  /* 0x000000ff11197207 */ /* 0x000fe40000000000 */
[----:B------:R-:W-:-:S02]  /*0410*/  ISETP.GT.AND P1, PT, R7, RZ, !P6 ;  /* 0x000000ff0700720c */ /* 0x000fc40007724270 */
[C---:B------:R-:W-:Y:S02]  /*0420*/  ISETP.GT.AND P0, PT, R7.reuse, -0x1, !P6 ;  /* 0xffffffff0700780c */ /* 0x040fe40007704270 */
[C---:B------:R-:W-:Y:S02]  /*0430*/  ISETP.GE.AND P6, PT, R7.reuse, 0x3, PT ;  /* 0x000000030700780c */ /* 0x040fe40003fc6270 */
[----:B------:R-:W-:Y:S02]  /*0440*/  ISETP.LT.AND P1, PT, R0, 0x9800, P1 ;  /* 0x000098000000780c */ /* 0x000fe40000f21270 */
[----:B------:R-:W-:Y:S02]  /*0450*/  SEL R28, R28, RZ, !P6 ;  /* 0x000000ff1c1c7207 */ /* 0x000fe40007000000 */
[----:B------:R-:W-:Y:S02]  /*0460*/  ISETP.GT.AND P6, PT, R7, 0x2, PT ;  /* 0x000000020700780c */ /* 0x000fe40003fc4270 */
[----:B------:R-:W-:-:S02]  /*0470*/  CS2R R16, SRZ ;  /* 0x0000000000107805 */ /* 0x000fc4000001ff00 */
[----:B------:R-:W-:Y:S01]  /*0480*/  ISETP.LT.AND P3, PT, R0, 0x9800, P3 ;  /* 0x000098000000780c */ /* 0x000fe20001f61270 */
[----:B------:R-:W-:Y:S01]  /*0490*/  VIADD R29, R28, 0x5 ;  /* 0x000000051c1d7836 */ /* 0x000fe20000000000 */
[----:B------:R-:W-:Y:S02]  /*04a0*/  CS2R R12, SRZ ;  /* 0x00000000000c7805 */ /* 0x000fe4000001ff00 */
[----:B------:R-:W-:Y:S01]  /*04b0*/  ISETP.LT.AND P2, PT, R0, 0x9800, P2 ;  /* 0x000098000000780c */ /* 0x000fe20001741270 */
[----:B------:R1:W2:Y:S04]  /*04c0*/  @P1 LDG.E.64 R16, desc[UR4][R26.64] ;  /* 0x000000041a101981 */ /* 0x0002a8000c1e1b00 */
[----:B------:R-:W-:Y:S01]  /*04d0*/  @!P6 IMAD.MOV R29, RZ, RZ, R28 ;  /* 0x000000ffff1de224 */ /* 0x000fe200078e021c */
[----:B------:R-:W-:-:S03]  /*04e0*/  ISETP.GE.AND P6, PT, R4, 0x3, PT ;  /* 0x000000030400780c */ /* 0x000fc60003fc6270 */
[----:B------:R4:W5:Y:S01]  /*04f0*/  @P3 LDG.E.64 R12, desc[UR4][R20.64] ;  /* 0x00000004140c3981 */ /* 0x000962000c1e1b00 */
[----:B-1----:R-:W-:Y:S01]  /*0500*/  VIADD R26, R4, 0x2 ;  /* 0x00000002041a7836 */ /* 0x002fe20000000000 */
[----:B------:R-:W-:Y:S02]  /*0510*/  ISETP.LT.AND P0, PT, R0, 0x9800, P0 ;  /* 0x000098000000780c */ /* 0x000fe40000701270 */
[----:B------:R1:W2:Y:S02]  /*0520*/  @P2 LDG.E.64 R14, desc[UR4][R18.64] ;  /* 0x00000004120e2981 */ /* 0x0002a4000c1e1b00 */
[----:B------:R-:W-:Y:S02]  /*0530*/  SEL R26, R26, RZ, !P6 ;  /* 0x000000ff1a1a7207 */ /* 0x000fe40007000000 */
[----:B------:R-:W-:Y:S01]  /*0540*/  ISETP.GT.AND P6, PT, R4, 0x2, PT ;  /* 0x000000020400780c */ /* 0x000fe20003fc4270 */
[----:B----4-:R-:W-:Y:S01]  /*0550*/  VIADD R21, R0, 0x980 ;  /* 0x0000098000157836 */ /* 0x010fe20000000000 */
[----:B-1----:R-:W-:-:S03]  /*0560*/  CS2R R18, SRZ ;  /* 0x0000000000127805 */ /* 0x002fc6000001ff00 */
[----:B------:R-:W-:-:S04]  /*0570*/  IMAD.WIDE R20, R21, 0x4, R8 ;  /* 0x0000000415147825 */ /* 0x000fc800078e0208 */
[----:B------:R-:W-:Y:S01]  /*0580*/  VIADD R22, R26, 0x5 ;  /* 0x000000051a167836 */ /* 0x000fe20000000000 */
[----:B------:R1:W4:Y:S03]  /*0590*/  @P0 LDG.E.64 R18, desc[UR4][R20.64] ;  /* 0x0000000414120981 */ /* 0x000326000c1e1b00 */
[----:B------:R-:W-:Y:S01]  /*05a0*/  @!P6 IMAD.MOV R22, RZ, RZ, R26 ;  /* 0x000000ffff16e224 */ /* 0x000fe200078e021a */
[----:B------:R-:W-:Y:S01]  /*05b0*/  ISETP.LT.U32.AND P6, PT, R23, 0x4, !P4 ;  /* 0x000000041700780c */ /* 0x000fe200067c1070 */
[----:B-1----:R-:W-:-:S04]  /*05c0*/  VIADD R21, R0, 0xbe0 ;  /* 0x00000be000157836 */ /* 0x002fc80000000000 */
[----:B------:R-:W-:Y:S01]  /*05d0*/  IMAD.WIDE R20, R21, 0x4, R8 ;  /* 0x0000000415147825 */ /* 0x000fe200078e0208 */
[----:B------:R-:W-:-:S07]  /*05e0*/  CS2R R8, SRZ ;  /* 0x0000000000087805 */ /* 0x000fce000001ff00 */
[----:B------:R-:W4:Y:S01]  /*05f0*/  @P6 LDG.E.64 R8, desc[UR4][R20.64] ;  /* 0x0000000414086981 */ /* 0x000f22000c1e1b00 */
[----:B------:R-:W-:-:S04]  /*0600*/  IMAD.IADD R23, R7, 0x1, R4 ;  /* 0x0000000107177824 */ /* 0x000fc800078e0204 */
[----:B------:R-:W-:-:S05]  /*0610*/  IMAD R23, R7, R4, -R23 ;  /* 0x0000000407177224 */ /* 0x000fca00078e0a17 */
[----:B------:R-:W-:Y:S01]  /*0620*/  IADD3 R23, R22, R23, R29 ;  /* 0x0000001716177210 */ /* 0x000fe20007ffe01d */
[----:B------:R-:W-:-:S04]  /*0630*/  IMAD R4, R4, R29, RZ ;  /* 0x0000001d04047224 */ /* 0x000fc800078e02ff */
[----:B------:R-:W-:Y:S02]  /*0640*/  VIADD R23, R23, 0x1 ;  /* 0x0000000117177836 */ /* 0x000fe40000000000 */
[----:B------:R-:W-:Y:S02]  /*0650*/  IMAD R7, R7, R22, R4 ;  /* 0x0000001607077224 */ /* 0x000fe400078e0204 */
[----:B------:R-:W-:Y:S02]  /*0660*/  IMAD R22, R22, R29, R23 ;  /* 0x0000001d16167224 */ /* 0x000fe400078e0217 */
[----:B------:R-:W-:Y:S02]  /*0670*/  FADD R3, R6, R3 ;  /* 0x0000000306037221 */ /* 0x000fe40000000000 */
[----:B------:R-:W-:Y:S02]  /*0680*/  IMAD.IADD R7, R22, 0x1, -R7 ;  /* 0x0000000116077824 */ /* 0x000fe400078e0a07 */
[----:B------:R-:W-:Y:S01]  /*0690*/  FADD R2, R5, R2 ;  /* 0x0000000205027221 */ /* 0x000fe20000000000 */
[----:B------:R-:W-:-:S02]  /*06a0*/  FADD R3, R3, R24 ;  /* 0x0000001803037221 */ /* 0x000fc40000000000 */
[----:B------:R-:W-:Y:S01]  /*06b0*/  I2FP.F32.S32 R4, R7 ;  /* 0x0000000700047245 */ /* 0x000fe20000201400 */
[----:B------:R-:W-:Y:S01]  /*06c0*/  FADD R2, R2, R25 ;  /* 0x0000001902027221 */ /* 0x000fe20000000000 */
[----:B---3--:R-:W-:Y:S02]  /*06d0*/  SEL R10, R10, RZ, P5 ;  /* 0x000000ff0a0a7207 */ /* 0x008fe40002800000 */
[----:B------:R-:W-:Y:S02]  /*06e0*/  SEL R11, R11, RZ, P5 ;  /* 0x000000ff0b0b7207 */ /* 0x000fe40002800000 */
[----:B-----5:R-:W-:Y:S02]  /*06f0*/  SEL R12, R12, RZ, P3 ;  /* 0x000000ff0c0c7207 */ /* 0x020fe40001800000 */
[----:B------:R-:W-:Y:S02]  /*0700*/  SEL R13, R13, RZ, P3 ;  /* 0x000000ff0d0d7207 */ /* 0x000fe40001800000 */
[----:B------:R-:W-:Y:S01]  /*0710*/  FSETP.GT.AND P3, PT, |R4|, 8.50705917302346158658e+37, PT ;  /* 0x7e8000000400780b */ /* 0x000fe20003f64200 */
[----:B------:R-:W-:Y:S01]  /*0720*/  FADD R3, R3, R12 ;  /* 0x0000000c03037221 */ /* 0x000fe20000000000 */
[----:B--2---:R-:W-:Y:S01]  /*0730*/  SEL R14, R14, RZ, P2 ;  /* 0x000000ff0e0e7207 */ /* 0x004fe20001000000 */
[----:B------:R-:W-:Y:S01]  /*0740*/  FADD R2, R2, R13 ;  /* 0x0000000d02027221 */ /* 0x000fe20000000000 */
[----:B------:R-:W-:Y:S01]  /*0750*/  SEL R15, R15, RZ, P2 ;  /* 0x000000ff0f0f7207 */ /* 0x000fe20001000000 */
[----:B------:R-:W-:Y:S01]  /*0760*/  FADD R3, R3, R10 ;  /* 0x0000000a03037221 */ /* 0x000fe20000000000 */
[----:B------:R-:W-:Y:S01]  /*0770*/  FSETP.GEU.AND P2, PT, |R4|, 1.175494350822287508e-38, PT ;  /* 0x008000000400780b */ /* 0x000fe20003f4e200 */
[----:B------:R-:W-:Y:S01]  /*0780*/  FADD R2, R2, R11 ;  /* 0x0000000b02027221 */ /* 0x000fe20000000000 */
[----:B------:R-:W-:Y:S01]  /*0790*/  SEL R16, R16, RZ, P1 ;  /* 0x000000ff10107207 */ /* 0x000fe20000800000 */
[----:B------:R-:W-:Y:S01]  /*07a0*/  FADD R3, R3, R14 ;  /* 0x0000000e03037221 */ /* 0x000fe20000000000 */
[----:B------:R-:W-:Y:S01]  /*07b0*/  SEL R17, R17, RZ, P1 ;  /* 0x000000ff11117207 */ /* 0x000fe20000800000 */
[----:B------:R-:W-:-:S02]  /*07c0*/  FADD R6, R2, R15 ;  /* 0x0000000f02067221 */ /* 0x000fc40000000000 */
[----:B------:R-:W-:Y:S01]  /*07d0*/  FADD R5, R3, R16 ;  /* 0x0000001003057221 */ /* 0x000fe20000000000 */
[----:B------:R-:W-:Y:S01]  /*07e0*/  @P3 FMUL R4, R4, 0.25 ;  /* 0x3e80000004043820 */ /* 0x000fe20000400000 */
[----:B------:R-:W1:Y:S01]  /*07f0*/  LDC.64 R2, c[0x0][0x218] ;  /* 0x00008600ff027b82 */ /* 0x000e620000000a00 */
[----:B------:R-:W-:Y:S01]  /*0800*/  FADD R6, R6, R17 ;  /* 0x0000001106067221 */ /* 0x000fe20000000000 */
[----:B----4-:R-:W-:Y:S02]  /*0810*/  SEL R18, R18, RZ, P0 ;  /* 0x000000ff12127207 */ /* 0x010fe40000000000 */
[----:B------:R-:W-:Y:S01]  /*0820*/  @!P2 FMUL R4, R4, 16777216 ;  /* 0x4b8000000404a820 */ /* 0x000fe20000400000 */
[----:B------:R-:W-:Y:S02]  /*0830*/  SEL R19, R19, RZ, P0 ;  /* 0x000000ff13137207 */ /* 0x000fe40000000000 */
[----:B------:R-:W-:-:S03]  /*0840*/  FADD R5, R5, R18 ;  /* 0x0000001205057221 */ /* 0x000fc60000000000 */
[----:B------:R-:W-:Y:S01]  /*0850*/  FADD R6, R6, R19 ;  /* 0x0000001306067221 */ /* 0x000fe20000000000 */
[----:B------:R-:W2:Y:S01]  /*0860*/  MUFU.RCP R4, R4 ;  /* 0x0000000400047308 */ /* 0x000ea20000001000 */
[----:B------:R-:W-:Y:S02]  /*0870*/  SEL R8, R8, RZ, P6 ;  /* 0x000000ff08087207 */ /* 0x000fe40003000000 */
[----:B------:R-:W-:-:S03]  /*0880*/  SEL R9, R9, RZ, P6 ;  /* 0x000000ff09097207 */ /* 0x000fc60003000000 */
[----:B------:R-:W-:Y:S02]  /*0890*/  FADD R8, R5, R8 ;  /* 0x0000000805087221 */ /* 0x000fe40000000000 */
[----:B------:R-:W-:Y:S02]  /*08a0*/  FADD R9, R6, R9 ;  /* 0x0000000906097221 */ /* 0x000fe40000000000 */
[----:B------:R-:W-:Y:S02]  /*08b0*/  @P3 FMUL R8, R8, 0.25 ;  /* 0x3e80000008083820 */ /* 0x000fe40000400000 */
[----:B------:R-:W-:Y:S02]  /*08c0*/  @P3 FMUL R9, R9, 0.25 ;  /* 0x3e80000009093820 */ /* 0x000fe40000400000 */
[----:B------:R-:W-:Y:S02]  /*08d0*/  @!P2 FMUL R8, R8, 16777216 ;  /* 0x4b8000000808a820 */ /* 0x000fe40000400000 */
[----:B------:R-:W-:Y:S01]  /*08e0*/  @!P2 FMUL R9, R9, 16777216 ;  /* 0x4b8000000909a820 */ /* 0x000fe20000400000 */
[----:B-1----:R-:W-:-:S04]  /*08f0*/  IMAD.WIDE R2, R0, 0x4, R2 ;  /* 0x0000000400027825 */ /* 0x002fc800078e0202 */
[C---:B--2---:R-:W-:Y:S01]  /*0900*/  FMUL R8, R4.reuse, R8 ;  /* 0x0000000804087220 */ /* 0x044fe20000400000 */
[----:B------:R-:W-:Y:S01]  /*0910*/  FMUL R9, R4, R9 ;  /* 0x0000000904097220 */ /* 0x000fe20000400000 */
[----:B------:R-:W-:Y:S06]  /*0920*/  @P4 EXIT ;  /* 0x000000000000494d */ /* 0x000fec0003800000 */
[----:B------:R-:W-:Y:S01]  /*0930*/  STG.E.64 desc[UR4][R2.64], R8 ;  /* 0x0000000802007986 */ /* 0x000fe2000c101b04 */
[----:B------:R-:W-:Y:S05]  /*0940*/  EXIT ;  /* 0x000000000000794d */ /* 0x000fea0003800000 */
.L_x_0:
[----:B------:R-:W-:-:S00]  /*0950*/  BRA `(.L_x_0) ;  /* 0xfffffffc00fc7947 */ /* 0x000fc0000383ffff */
[----:B------:R-:W-:-:S00]  /*0960*/  NOP ;  /* 0x0000000000007918 */ /* 0x000fc00000000000 */
        /* <DEDUP_REMOVED lines=9> */
.L_x_1:


//--------------------- .nv.constant0.triton_poi_fused_avg_pool2d_52 --------------------------
	.section	.nv.constant0.triton_poi_fused_avg_pool2d_52,"a",@progbits
	.sectionflags	@""
	.align	4
.nv.constant0.triton_poi_fused_avg_pool2d_52:
	.zero		548
